	.headerflags	@"EF_CUDA_TEXMODE_UNIFIED EF_CUDA_64BIT_ADDRESS EF_CUDA_ACCELERATORS EF_CUDA_SM90 EF_CUDA_VIRTUAL_SM(EF_CUDA_SM90)"
	.elftype	@"ET_EXEC"


//--------------------- .nv.info                  --------------------------
	.section	.nv.info,"",@"SHT_CUDA_INFO"
	.align	4


	//----- nvinfo : EIATTR_REGCOUNT
	.align		4
        /*0000*/ 	.byte	0x04, 0x2f
        /*0002*/ 	.short	(.L_1 - .L_0)
	.align		4
.L_0:
        /*0004*/ 	.word	index@(triton_poi_fused_cat_27)
        /*0008*/ 	.word	0x00000018


	//----- nvinfo : EIATTR_MIN_STACK_SIZE
	.align		4
.L_1:
        /*000c*/ 	.byte	0x04, 0x12
        /*000e*/ 	.short	(.L_3 - .L_2)
	.align		4
.L_2:
        /*0010*/ 	.word	index@(triton_poi_fused_cat_27)
        /*0014*/ 	.word	0x00000000


	//----- nvinfo : EIATTR_FRAME_SIZE
	.align		4
.L_3:
        /*0018*/ 	.byte	0x04, 0x11
        /*001a*/ 	.short	(.L_5 - .L_4)
	.align		4
.L_4:
        /*001c*/ 	.word	index@(triton_poi_fused_cat_27)
        /*0020*/ 	.word	0x00000000


	//----- nvinfo : EIATTR_MIN_STACK_SIZE
	.align		4
.L_5:
        /*0024*/ 	.byte	0x04, 0x12
        /*0026*/ 	.short	(.L_7 - .L_6)
	.align		4
.L_6:
        /*0028*/ 	.word	index@(triton_poi_fused_cat_27)
        /*002c*/ 	.word	0x00000000
.L_7:


//--------------------- .nv.info.triton_poi_fused_cat_27 --------------------------
	.section	.nv.info.triton_poi_fused_cat_27,"",@"SHT_CUDA_INFO"
	.sectionflags	@""
	.align	4


	//----- nvinfo : EIATTR_CUDA_API_VERSION
	.align		4
        /*0000*/ 	.byte	0x04, 0x37
        /*0002*/ 	.short	(.L_9 - .L_8)
.L_8:
        /*0004*/ 	.word	0x0000007c


	//----- nvinfo : EIATTR_KPARAM_INFO
	.align		4
.L_9:
        /*0008*/ 	.byte	0x04, 0x17
        /*000a*/ 	.short	(.L_11 - .L_10)
.L_10:
        /*000c*/ 	.word	0x00000000
        /*0010*/ 	.short	0x0005
        /*0012*/ 	.short	0x0028
        /*0014*/ 	.byte	0x00, 0xf0, 0x11, 0x00


	//----- nvinfo : EIATTR_KPARAM_INFO
	.align		4
.L_11:
        /*0018*/ 	.byte	0x04, 0x17
        /*001a*/ 	.short	(.L_13 - .L_12)
.L_12:
        /*001c*/ 	.word	0x00000000
        /*0020*/ 	.short	0x0004
        /*0022*/ 	.short	0x0020
        /*0024*/ 	.byte	0x00, 0xf4, 0x21, 0x00


	//----- nvinfo : EIATTR_KPARAM_INFO
	.align		4
.L_13:
        /*0028*/ 	.byte	0x04, 0x17
        /*002a*/ 	.short	(.L_15 - .L_14)
.L_14:
        /*002c*/ 	.word	0x00000000
        /*0030*/ 	.short	0x0003
        /*0032*/ 	.short	0x0018
        /*0034*/ 	.byte	0x00, 0xf4, 0x21, 0x00


	//----- nvinfo : EIATTR_KPARAM_INFO
	.align		4
.L_15:
        /*0038*/ 	.byte	0x04, 0x17
        /*003a*/ 	.short	(.L_17 - .L_16)
.L_16:
        /*003c*/ 	.word	0x00000000
        /*0040*/ 	.short	0x0002
        /*0042*/ 	.short	0x0010
        /*0044*/ 	.byte	0x00, 0xf4, 0x21, 0x00


	//----- nvinfo : EIATTR_KPARAM_INFO
	.align		4
.L_17:
        /*0048*/ 	.byte	0x04, 0x17
        /*004a*/ 	.short	(.L_19 - .L_18)
.L_18:
        /*004c*/ 	.word	0x00000000
        /*0050*/ 	.short	0x0001
        /*0052*/ 	.short	0x0008
        /*0054*/ 	.byte	0x00, 0xf4, 0x21, 0x00


	//----- nvinfo : EIATTR_KPARAM_INFO
	.align		4
.L_19:
        /*0058*/ 	.byte	0x04, 0x17
        /*005a*/ 	.short	(.L_21 - .L_20)
.L_20:
        /*005c*/ 	.word	0x00000000
        /*0060*/ 	.short	0x0000
        /*0062*/ 	.short	0x0000
        /*0064*/ 	.byte	0x00, 0xf4, 0x21, 0x00


	//----- nvinfo : EIATTR_SPARSE_MMA_MASK
	.align		4
.L_21:
        /*0068*/ 	.byte	0x03, 0x50
        /*006a*/ 	.short	0x0000


	//----- nvinfo : EIATTR_MAXREG_COUNT
	.align		4
        /*006c*/ 	.byte	0x03, 0x1b
        /*006e*/ 	.short	0x00ff


	//----- nvinfo : EIATTR_EXIT_INSTR_OFFSETS
	.align		4
        /*0070*/ 	.byte	0x04, 0x1c
        /*0072*/ 	.short	(.L_23 - .L_22)


	//   ....[0]....
.L_22:
        /*0074*/ 	.word	0x000003c0


	//   ....[1]....
        /*0078*/ 	.word	0x000003e0


	//----- nvinfo : EIATTR_REQNTID
	.align		4
.L_23:
        /*007c*/ 	.byte	0x04, 0x10
        /*007e*/ 	.short	(.L_25 - .L_24)
.L_24:
        /*0080*/ 	.word	0x00000080
        /*0084*/ 	.word	0x00000001
        /*0088*/ 	.word	0x00000001


	//----- nvinfo : EIATTR_CBANK_PARAM_SIZE
	.align		4
.L_25:
        /*008c*/ 	.byte	0x03, 0x19
        /*008e*/ 	.short	0x002c


	//----- nvinfo : EIATTR_PARAM_CBANK
	.align		4
        /*0090*/ 	.byte	0x04, 0x0a
        /*0092*/ 	.short	(.L_27 - .L_26)
	.align		4
.L_26:
        /*0094*/ 	.word	index@(.nv.constant0.triton_poi_fused_cat_27)
        /*0098*/ 	.short	0x0210
        /*009a*/ 	.short	0x002c


	//----- nvinfo : EIATTR_SW_WAR
	.align		4
.L_27:
        /*009c*/ 	.byte	0x04, 0x36
        /*009e*/ 	.short	(.L_29 - .L_28)
.L_28:
        /*00a0*/ 	.word	0x00000008
.L_29:


//--------------------- .nv.callgraph             --------------------------
	.section	.nv.callgraph,"",@"SHT_CUDA_CALLGRAPH"
	.align	4
	.sectionentsize	8
	.align		4
        /*0000*/ 	.word	0x00000000
	.align		4
        /*0004*/ 	.word	0xffffffff
	.align		4
        /*0008*/ 	.word	0x00000000
	.align		4
        /*000c*/ 	.word	0xfffffffe
	.align		4
        /*0010*/ 	.word	0x00000000
	.align		4
        /*0014*/ 	.word	0xfffffffd
	.align		4
        /*0018*/ 	.word	0x00000000
	.align		4
        /*001c*/ 	.word	0xfffffffc


//--------------------- .text.triton_poi_fused_cat_27 --------------------------
	.section	.text.triton_poi_fused_cat_27,"ax",@progbits
	.align	128
        .global         triton_poi_fused_cat_27
        .type           triton_poi_fused_cat_27,@function
        .size           triton_poi_fused_cat_27,(.L_x_1 - triton_poi_fused_cat_27)
        .other          triton_poi_fused_cat_27,@"STO_CUDA_ENTRY STV_DEFAULT"
triton_poi_fused_cat_27:
.text.triton_poi_fused_cat_27:
[----:B------:R-:W0:Y:S02]  /*0000*/  LDC R1, c[0x0][0x28] ;  /* 0x00000a00ff017b82 */ /* 0x000e240000000800 */
[----:B------:R-:W1:Y:S01]  /*0010*/  S2R R0, SR_TID.X ;  /* 0x0000000000007919 */ /* 0x000e620000002100 */
[----:B------:R-:W2:Y:S01]  /*0020*/  LDC.64 R10, c[0x0][0x210] ;  /* 0x00008400ff0a7b82 */ /* 0x000ea20000000a00 */
[----:B------:R-:W-:Y:S01]  /*0030*/  ULDC.64 UR6, c[0x0][0x220] ;  /* 0x0000880000067ab9 */ /* 0x000fe20000000a00 */
[----:B------:R-:W-:Y:S01]  /*0040*/  ULDC.64 UR4, c[0x0][0x208] ;  /* 0x0000820000047ab9 */ /* 0x000fe20000000a00 */
[----:B------:R-:W3:Y:S05]  /*0050*/  S2R R3, SR_CTAID.X ;  /* 0x0000000000037919 */ /* 0x000eea0000002500 */
[----:B------:R-:W4:Y:S08]  /*0060*/  LDC.64 R6, c[0x0][0x218] ;  /* 0x00008600ff067b82 */ /* 0x000f300000000a00 */
[----:B------:R-:W5:Y:S01]  /*0070*/  LDC.64 R8, c[0x0][0x228] ;  /* 0x00008a00ff087b82 */ /* 0x000f620000000a00 */
[----:B-1----:R-:W-:-:S05]  /*0080*/  IMAD.SHL.U32 R0, R0, 0x2, RZ ;  /* 0x0000000200007824 */ /* 0x002fca00078e00ff */
[----:B------:R-:W-:-:S05]  /*0090*/  LOP3.LUT R0, R0, 0xfe, RZ, 0xc0, !PT ;  /* 0x000000fe00007812 */ /* 0x000fca00078ec0ff */
[----:B---3--:R-:W-:-:S05]  /*00a0*/  IMAD R0, R3, 0x100, R0 ;  /* 0x0000010003007824 */ /* 0x008fca00078e0200 */
[----:B------:R-:W-:Y:S02]  /*00b0*/  SHF.R.S32.HI R3, RZ, 0x1f, R0 ;  /* 0x0000001fff037819 */ /* 0x000fe40000011400 */
[----:B------:R-:W-:Y:S02]  /*00c0*/  ISETP.GE.AND P0, PT, R0, 0x4800, PT ;  /* 0x000048000000780c */ /* 0x000fe40003f06270 */
[----:B------:R-:W-:-:S04]  /*00d0*/  LEA.HI R3, R3, R0, RZ, 0x9 ;  /* 0x0000000003037211 */ /* 0x000fc800078f48ff */
[----:B------:R-:W-:Y:S02]  /*00e0*/  LOP3.LUT R5, R3, 0xfffffe00, RZ, 0xc0, !PT ;  /* 0xfffffe0003057812 */ /* 0x000fe400078ec0ff */
[----:B------:R-:W-:-:S03]  /*00f0*/  SHF.R.S32.HI R3, RZ, 0x9, R3 ;  /* 0x00000009ff037819 */ /* 0x000fc60000011403 */
[C---:B------:R-:W-:Y:S02]  /*0100*/  IMAD.IADD R15, R0.reuse, 0x1, -R5 ;  /* 0x00000001000f7824 */ /* 0x040fe400078e0a05 */
[----:B------:R-:W-:Y:S02]  /*0110*/  IMAD.SHL.U32 R4, R3, 0x100, RZ ;  /* 0x0000010003047824 */ /* 0x000fe400078e00ff */
[C---:B----4-:R-:W-:Y:S01]  /*0120*/  IMAD.WIDE R12, R15.reuse, 0x4, R6 ;  /* 0x000000040f0c7825 */ /* 0x050fe200078e0206 */
[C---:B------:R-:W-:Y:S02]  /*0130*/  ISETP.GE.AND P1, PT, R15.reuse, 0x100, PT ;  /* 0x000001000f00780c */ /* 0x040fe40003f26270 */
[----:B------:R-:W-:Y:S02]  /*0140*/  CS2R R18, SRZ ;  /* 0x0000000000127805 */ /* 0x000fe4000001ff00 */
[--C-:B------:R-:W-:Y:S01]  /*0150*/  SHF.R.S32.HI R14, RZ, 0x1f, R4.reuse ;  /* 0x0000001fff0e7819 */ /* 0x100fe20000011404 */
[----:B------:R-:W-:Y:S01]  /*0160*/  IMAD.IADD R3, R15, 0x1, R4 ;  /* 0x000000010f037824 */ /* 0x000fe200078e0204 */
[----:B------:R-:W-:Y:S01]  /*0170*/  ISETP.LT.AND P3, PT, R0, 0x4800, !P1 ;  /* 0x000048000000780c */ /* 0x000fe20004f61270 */
[----:B------:R-:W1:Y:S01]  /*0180*/  LDC.64 R6, c[0x0][0x230] ;  /* 0x00008c00ff067b82 */ /* 0x000e620000000a00 */
[----:B------:R-:W-:Y:S01]  /*0190*/  IADD3 R17, P2, R15, R4, RZ ;  /* 0x000000040f117210 */ /* 0x000fe20007f5e0ff */
[----:B--2---:R-:W-:Y:S01]  /*01a0*/  IMAD.WIDE R10, R3, 0x4, R10 ;  /* 0x00000004030a7825 */ /* 0x004fe200078e020a */
[----:B------:R-:W-:-:S02]  /*01b0*/  CS2R R2, SRZ ;  /* 0x0000000000027805 */ /* 0x000fc4000001ff00 */
[----:B------:R-:W-:Y:S02]  /*01c0*/  CS2R R4, SRZ ;  /* 0x0000000000047805 */ /* 0x000fe4000001ff00 */
[C---:B------:R-:W-:Y:S02]  /*01d0*/  ISETP.GT.AND P4, PT, R15.reuse, 0xff, !P0 ;  /* 0x000000ff0f00780c */ /* 0x040fe40004784270 */
[----:B------:R-:W-:Y:S02]  /*01e0*/  LEA.HI.X.SX32 R14, R15, R14, 0x1, P2 ;  /* 0x0000000e0f0e7211 */ /* 0x000fe400010f0eff */
[C---:B------:R-:W-:Y:S01]  /*01f0*/  LEA R16, P2, R17.reuse, UR6, 0x2 ;  /* 0x0000000611107c11 */ /* 0x040fe2000f8410ff */
[----:B------:R-:W2:Y:S03]  /*0200*/  @P3 LDG.E.EL.64 R2, desc[UR4][R12.64] ;  /* 0x000000040c023981 */ /* 0x000ea6000c2e1b00 */
[----:B------:R-:W-:Y:S01]  /*0210*/  LEA.HI.X R17, R17, UR7, R14, 0x2, P2 ;  /* 0x0000000711117c11 */ /* 0x000fe200090f140e */
[----:B-----5:R-:W-:Y:S01]  /*0220*/  IMAD.WIDE R14, R15, 0x4, R8 ;  /* 0x000000040f0e7825 */ /* 0x020fe200078e0208 */
[----:B------:R-:W-:Y:S01]  /*0230*/  CS2R R8, SRZ ;  /* 0x0000000000087805 */ /* 0x000fe2000001ff00 */
[----:B------:R-:W3:Y:S04]  /*0240*/  @P3 LDG.E.EL.64 R4, desc[UR4][R10.64] ;  /* 0x000000040a043981 */ /* 0x000ee8000c2e1b00 */
[----:B------:R-:W4:Y:S04]  /*0250*/  @P4 LDG.E.EL.64 R18, desc[UR4][R16.64+-0x400] ;  /* 0xfffc000410124981 */ /* 0x000f28000c2e1b00 */
[----:B------:R-:W5:Y:S01]  /*0260*/  @P4 LDG.E.EL.64 R8, desc[UR4][R14.64+-0x400] ;  /* 0xfffc00040e084981 */ /* 0x000f62000c2e1b00 */
[----:B-1----:R-:W-:Y:S01]  /*0270*/  IMAD.WIDE R6, R0, 0x4, R6 ;  /* 0x0000000400067825 */ /* 0x002fe200078e0206 */
[----:B--2---:R-:W-:-:S02]  /*0280*/  SEL R21, R2, RZ, P3 ;  /* 0x000000ff02157207 */ /* 0x004fc40001800000 */
[----:B---3--:R-:W-:Y:S02]  /*0290*/  SEL R4, R4, RZ, P3 ;  /* 0x000000ff04047207 */ /* 0x008fe40001800000 */
[----:B------:R-:W-:Y:S02]  /*02a0*/  SEL R5, R5, RZ, P3 ;  /* 0x000000ff05057207 */ /* 0x000fe40001800000 */
[C---:B------:R-:W-:Y:S01]  /*02b0*/  FSETP.GEU.AND P2, PT, R4.reuse, -R21, PT ;  /* 0x800000150400720b */ /* 0x040fe20003f4e000 */
[----:B------:R-:W-:Y:S01]  /*02c0*/  FADD R2, R4, R21 ;  /* 0x0000001504027221 */ /* 0x000fe20000000000 */
[----:B------:R-:W-:Y:S02]  /*02d0*/  SEL R4, R3, RZ, P3 ;  /* 0x000000ff03047207 */ /* 0x000fe40001800000 */
[----:B----4-:R-:W-:Y:S02]  /*02e0*/  SEL R11, R18, RZ, P4 ;  /* 0x000000ff120b7207 */ /* 0x010fe40002000000 */
[----:B------:R-:W-:-:S02]  /*02f0*/  SEL R10, R19, RZ, P4 ;  /* 0x000000ff130a7207 */ /* 0x000fc40002000000 */
[----:B-----5:R-:W-:Y:S02]  /*0300*/  SEL R9, R9, RZ, P4 ;  /* 0x000000ff09097207 */ /* 0x020fe40002000000 */
[----:B------:R-:W-:Y:S01]  /*0310*/  SEL R8, R8, RZ, P4 ;  /* 0x000000ff08087207 */ /* 0x000fe20002000000 */
[----:B------:R-:W-:Y:S01]  /*0320*/  FADD R3, R5, R4 ;  /* 0x0000000405037221 */ /* 0x000fe20000000000 */
[C---:B------:R-:W-:Y:S01]  /*0330*/  FSETP.GEU.AND P3, PT, R10.reuse, -R9, PT ;  /* 0x800000090a00720b */ /* 0x040fe20003f6e000 */
[----:B------:R-:W-:Y:S01]  /*0340*/  FADD R9, R10, R9 ;  /* 0x000000090a097221 */ /* 0x000fe20000000000 */
[C---:B------:R-:W-:Y:S01]  /*0350*/  FSETP.GEU.AND P4, PT, R11.reuse, -R8, PT ;  /* 0x800000080b00720b */ /* 0x040fe20003f8e000 */
[----:B------:R-:W-:Y:S01]  /*0360*/  FADD R8, R11, R8 ;  /* 0x000000080b087221 */ /* 0x000fe20000000000 */
[----:B------:R-:W-:Y:S02]  /*0370*/  FSETP.GEU.AND P5, PT, R5, -R4, PT ;  /* 0x800000040500720b */ /* 0x000fe40003fae000 */
[----:B------:R-:W-:-:S02]  /*0380*/  FSEL R2, R2, RZ, P2 ;  /* 0x000000ff02027208 */ /* 0x000fc40001000000 */
[----:B------:R-:W-:Y:S02]  /*0390*/  FSEL R3, R3, RZ, P5 ;  /* 0x000000ff03037208 */ /* 0x000fe40002800000 */
[----:B------:R-:W-:Y:S02]  /*03a0*/  @P1 FSEL R2, R8, RZ, P4 ;  /* 0x000000ff08021208 */ /* 0x000fe40002000000 */
[----:B------:R-:W-:Y:S01]  /*03b0*/  @P1 FSEL R3, R9, RZ, P3 ;  /* 0x000000ff09031208 */ /* 0x000fe20001800000 */
[----:B------:R-:W-:Y:S06]  /*03c0*/  @P0 EXIT ;  /* 0x000000000000094d */ /* 0x000fec0003800000 */
[----:B------:R-:W-:Y:S01]  /*03d0*/  STG.E.64 desc[UR4][R6.64], R2 ;  /* 0x0000000206007986 */ /* 0x000fe2000c101b04 */
[----:B------:R-:W-:Y:S05]  /*03e0*/  EXIT ;  /* 0x000000000000794d */ /* 0x000fea0003800000 */
.L_x_0:
[----:B------:R-:W-:-:S00]  /*03f0*/  BRA `(.L_x_0) ;  /* 0xfffffffc00fc7947 */ /* 0x000fc0000383ffff */
[----:B------:R-:W-:-:S00]  /*0400*/  NOP ;  /* 0x0000000000007918 */ /* 0x000fc00000000000 */
[----:B------:R-:W-:-:S00]  /*0410*/  NOP ;  /* 0x0000000000007918 */ /* 0x000fc00000000000 */
[----:B------:R-:W-:-:S00]  /*0420*/  NOP ;  /* 0x0000000000007918 */ /* 0x000fc00000000000 */
[----:B------:R-:W-:-:S00]  /*0430*/  NOP ;  /* 0x0000000000007918 */ /* 0x000fc00000000000 */
[----:B------:R-:W-:-:S00]  /*0440*/  NOP ;  /* 0x0000000000007918 */ /* 0x000fc00000000000 */
[----:B------:R-:W-:-:S00]  /*0450*/  NOP ;  /* 0x0000000000007918 */ /* 0x000fc00000000000 */
[----:B------:R-:W-:-:S00]  /*0460*/  NOP ;  /* 0x0000000000007918 */ /* 0x000fc00000000000 */
[----:B------:R-:W-:-:S00]  /*0470*/  NOP ;  /* 0x0000000000007918 */ /* 0x000fc00000000000 */
.L_x_1:


//--------------------- .nv.constant0.triton_poi_fused_cat_27 --------------------------
	.section	.nv.constant0.triton_poi_fused_cat_27,"a",@progbits
	.sectionflags	@""
	.align	4
.nv.constant0.triton_poi_fused_cat_27:
	.zero		572
